//
// Generated by NVIDIA NVVM Compiler
//
// Compiler Build ID: CL-36424714
// Cuda compilation tools, release 13.0, V13.0.88
// Based on NVVM 20.0.0
//

.version 9.0
.target sm_100
.address_size 64

	// .globl	kernmul

.visible .entry kernmul()
{


	ret;

}


// ===== COMPILED SASS (sm_100) =====

	.target	sm_100

	.elftype	@"ET_EXEC"


//--------------------- .note.nv.tkinfo           --------------------------
	.section	.note.nv.tkinfo,"",@"SHT_NOTE"
	.sectionflags	@"SHF_NOTE_NV_TKINFO"
	.tkinfo
        /*0018*/ 	.word	0x00000002
        /*0030*/ 	.string	""
        /*0030*/ 	.string	"ptxas"
        /*0030*/ 	.string	"Cuda compilation tools, release 13.0, V13.0.88"
        /*0030*/ 	.string	"Build cuda_13.0.r13.0/compiler.36424714_0"
        /*0030*/ 	.string	"-arch sm_100 -m 64 "



//--------------------- .note.nv.cuinfo           --------------------------
	.section	.note.nv.cuinfo,"",@"SHT_NOTE"
	.sectionflags	@"SHF_NOTE_NV_CUINFO"
        /*0018*/ 	.short	0x0002
        /*001a*/ 	.short	0x0064
        /*001c*/ 	.short	0x0082
	.zero		2


//--------------------- .nv.info                  --------------------------
	.section	.nv.info,"",@"SHT_CUDA_INFO"
	.align	4


	//----- nvinfo : EIATTR_REGCOUNT
	.align		4
        /*0000*/ 	.byte	0x04, 0x2f
        /*0002*/ 	.short	(.L_1 - .L_0)
	.align		4
.L_0:
        /*0004*/ 	.word	index@(kernmul)
        /*0008*/ 	.word	0x00000004


	//----- nvinfo : EIATTR_FRAME_SIZE
	.align		4
.L_1:
        /*000c*/ 	.byte	0x04, 0x11
        /*000e*/ 	.short	(.L_3 - .L_2)
	.align		4
.L_2:
        /*0010*/ 	.word	index@(kernmul)
        /*0014*/ 	.word	0x00000000


	//----- nvinfo : EIATTR_MIN_STACK_SIZE
	.align		4
.L_3:
        /*0018*/ 	.byte	0x04, 0x12
        /*001a*/ 	.short	(.L_5 - .L_4)
	.align		4
.L_4:
        /*001c*/ 	.word	index@(kernmul)
        /*0020*/ 	.word	0x00000000
.L_5:


//--------------------- .nv.compat                --------------------------
	.section	.nv.compat,"",@"SHT_CUDA_COMPAT_INFO"
	.align	4
        /*0000*/ 	.byte	0x02, 0x09, 0x00, 0x00, 0x02, 0x02, 0x01, 0x00, 0x02, 0x05, 0x05, 0x00, 0x03, 0x07, 0x01, 0x01
        /*0010*/ 	.byte	0x02, 0x03, 0x00, 0x00, 0x02, 0x06, 0x01, 0x00, 0x04, 0x0b, 0x08, 0x00, 0x09, 0x00, 0x00, 0x00
        /*0020*/ 	.byte	0x00, 0x00, 0x00, 0x00


//--------------------- .nv.info.kernmul          --------------------------
	.section	.nv.info.kernmul,"",@"SHT_CUDA_INFO"
	.sectionflags	@""
	.align	4


	//----- nvinfo : EIATTR_CUDA_API_VERSION
	.align		4
        /*0000*/ 	.byte	0x04, 0x37
        /*0002*/ 	.short	(.L_7 - .L_6)
.L_6:
        /*0004*/ 	.word	0x00000082


	//----- nvinfo : EIATTR_SPARSE_MMA_MASK
	.align		4
.L_7:
        /*0008*/ 	.byte	0x03, 0x50
        /*000a*/ 	.short	0x0000


	//----- nvinfo : EIATTR_MAXREG_COUNT
	.align		4
        /*000c*/ 	.byte	0x03, 0x1b
        /*000e*/ 	.short	0x00ff


	//----- nvinfo : EIATTR_MERCURY_ISA_VERSION
	.align		4
        /*0010*/ 	.byte	0x03, 0x5f
        /*0012*/ 	.short	0x0101


	//----- nvinfo : EIATTR_VRC_CTA_INIT_COUNT
	.align		4
        /*0014*/ 	.byte	0x02, 0x4a
	.zero		1
	.zero		1


	//----- nvinfo : EIATTR_EXIT_INSTR_OFFSETS
	.align		4
        /*0018*/ 	.byte	0x04, 0x1c
        /*001a*/ 	.short	(.L_9 - .L_8)


	//   ....[0]....
.L_8:
        /*001c*/ 	.word	0x00000010


	//----- nvinfo : EIATTR_SW_WAR
	.align		4
.L_9:
        /*0020*/ 	.byte	0x04, 0x36
        /*0022*/ 	.short	(.L_11 - .L_10)
.L_10:
        /*0024*/ 	.word	0x00000008
.L_11:


//--------------------- .nv.callgraph             --------------------------
	.section	.nv.callgraph,"",@"SHT_CUDA_CALLGRAPH"
	.align	4
	.sectionentsize	8
	.align		4
        /*0000*/ 	.word	0x00000000
	.align		4
        /*0004*/ 	.word	0xffffffff
	.align		4
        /*0008*/ 	.word	0x00000000
	.align		4
        /*000c*/ 	.word	0xfffffffe
	.align		4
        /*0010*/ 	.word	0x00000000
	.align		4
        /*0014*/ 	.word	0xfffffffd
	.align		4
        /*0018*/ 	.word	0x00000000
	.align		4
        /*001c*/ 	.word	0xfffffffc


//--------------------- .text.kernmul             --------------------------
	.section	.text.kernmul,"ax",@progbits
	.align	128
        .global         kernmul
        .type           kernmul,@function
        .size           kernmul,(.L_x_1 - kernmul)
        .other          kernmul,@"STO_CUDA_ENTRY STV_DEFAULT"
kernmul:
.text.kernmul:
[----:B------:R-:W-:Y:S01]  /*0000*/  LDC R1, c[0x0][0x37c] ;  /* 0x0000df00ff017b82 */ /* 0x000fe20000000800 */
[----:B------:R-:W-:Y:S05]  /*0010*/  EXIT ;  /* 0x000000000000794d */ /* 0x000fea0003800000 */
.L_x_0:
[----:B------:R-:W-:-:S00]  /*0020*/  BRA `(.L_x_0) ;  /* 0xfffffffc00fc7947 */ /* 0x000fc0000383ffff */
[----:B------:R-:W-:-:S00]  /*0030*/  NOP ;  /* 0x0000000000007918 */ /* 0x000fc00000000000 */
        /* <DEDUP_REMOVED lines=12> */
.L_x_1:


//--------------------- .nv.shared.reserved.0     --------------------------
	.section	.nv.shared.reserved.0,"aw",@nobits
	.weak		__nv_reservedSMEM_offset_0_alias
	.size		__nv_reservedSMEM_offset_0_alias, 0, 64
	.other		__nv_reservedSMEM_offset_0_alias,@"STO_CUDA_RESERVED_SHARED STV_DEFAULT"
__nv_reservedSMEM_offset_0_alias:
	.zero		0
	.zero		64


//--------------------- .nv.constant0.kernmul     --------------------------
	.section	.nv.constant0.kernmul,"a",@progbits
	.sectionflags	@""
	.align	4
.nv.constant0.kernmul:
	.zero		896


//--------------------- SYMBOLS --------------------------

	.type		.nv.reservedSmem.offset0,@object
	.size		.nv.reservedSmem.offset0,0x4
